//
// Generated by NVIDIA NVVM Compiler
//
// Compiler Build ID: CL-36424714
// Cuda compilation tools, release 13.0, V13.0.88
// Based on NVVM 20.0.0
//

.version 9.0
.target sm_100
.address_size 64

	// .globl	_Z10cuda_hellov
.extern .func  (.param .b32 func_retval0) vprintf
(
	.param .b64 vprintf_param_0,
	.param .b64 vprintf_param_1
)
;
.global .align 1 .b8 $str[32] = {72, 101, 108, 108, 111, 32, 87, 111, 114, 108, 100, 32, 102, 114, 111, 109, 32, 71, 80, 85, 32, 40, 68, 101, 118, 105, 99, 101, 41, 33, 10};
.global .align 1 .b8 $str$1[31] = {82, 117, 110, 110, 105, 110, 103, 32, 102, 114, 111, 109, 32, 71, 80, 85, 32, 40, 68, 101, 118, 105, 99, 101, 32, 37, 100, 41, 33, 10};

.visible .entry _Z10cuda_hellov()
{
	.reg .b32 	%r<3>;
	.reg .b64 	%rd<3>;

	mov.u64 	%rd1, $str;
	cvta.global.u64 	%rd2, %rd1;
	{ // callseq 0, 0
	.param .b64 param0;
	st.param.b64 	[param0], %rd2;
	.param .b64 param1;
	st.param.b64 	[param1], 0;
	.param .b32 retval0;
	call.uni (retval0), 
	vprintf, 
	(
	param0, 
	param1
	);
	ld.param.b32 	%r1, [retval0];
	} // callseq 0
	ret;

}
	// .globl	_Z6VecAddiPfS_S_
.visible .entry _Z6VecAddiPfS_S_(
	.param .u32 _Z6VecAddiPfS_S__param_0,
	.param .u64 .ptr .align 1 _Z6VecAddiPfS_S__param_1,
	.param .u64 .ptr .align 1 _Z6VecAddiPfS_S__param_2,
	.param .u64 .ptr .align 1 _Z6VecAddiPfS_S__param_3
)
{
	.local .align 8 .b8 	__local_depot1[8];
	.reg .b64 	%SP;
	.reg .b64 	%SPL;
	.reg .pred 	%p<2>;
	.reg .b32 	%r<5>;
	.reg .b32 	%f<6>;
	.reg .b64 	%rd<15>;

	mov.u64 	%SPL, __local_depot1;
	cvta.local.u64 	%SP, %SPL;
	ld.param.u32 	%r2, [_Z6VecAddiPfS_S__param_0];
	ld.param.u64 	%rd1, [_Z6VecAddiPfS_S__param_1];
	ld.param.u64 	%rd2, [_Z6VecAddiPfS_S__param_2];
	ld.param.u64 	%rd3, [_Z6VecAddiPfS_S__param_3];
	add.u64 	%rd4, %SP, 0;
	add.u64 	%rd5, %SPL, 0;
	mov.u32 	%r1, %tid.x;
	st.local.u32 	[%rd5], %r1;
	mov.u64 	%rd6, $str$1;
	cvta.global.u64 	%rd7, %rd6;
	{ // callseq 1, 0
	.param .b64 param0;
	st.param.b64 	[param0], %rd7;
	.param .b64 param1;
	st.param.b64 	[param1], %rd4;
	.param .b32 retval0;
	call.uni (retval0), 
	vprintf, 
	(
	param0, 
	param1
	);
	ld.param.b32 	%r3, [retval0];
	} // callseq 1
	setp.ge.s32 	%p1, %r1, %r2;
	@%p1 bra 	$L__BB1_2;
	cvta.to.global.u64 	%rd8, %rd1;
	cvta.to.global.u64 	%rd9, %rd2;
	cvta.to.global.u64 	%rd10, %rd3;
	mul.wide.u32 	%rd11, %r1, 4;
	add.s64 	%rd12, %rd8, %rd11;
	ld.global.f32 	%f1, [%rd12];
	add.s64 	%rd13, %rd9, %rd11;
	ld.global.f32 	%f2, [%rd13];
	add.f32 	%f3, %f1, %f2;
	cvt.rn.f32.u32 	%f4, %r1;
	add.f32 	%f5, %f3, %f4;
	add.s64 	%rd14, %rd10, %rd11;
	st.global.f32 	[%rd14], %f5;
$L__BB1_2:
	ret;

}


// ===== COMPILED SASS (sm_100) =====

	.target	sm_100

	.elftype	@"ET_EXEC"


//--------------------- .note.nv.tkinfo           --------------------------
	.section	.note.nv.tkinfo,"",@"SHT_NOTE"
	.sectionflags	@"SHF_NOTE_NV_TKINFO"
	.tkinfo
        /*0018*/ 	.word	0x00000002
        /*0030*/ 	.string	""
        /*0030*/ 	.string	"ptxas"
        /*0030*/ 	.string	"Cuda compilation tools, release 13.0, V13.0.88"
        /*0030*/ 	.string	"Build cuda_13.0.r13.0/compiler.36424714_0"
        /*0030*/ 	.string	"-arch sm_100 -m 64 "



//--------------------- .note.nv.cuinfo           --------------------------
	.section	.note.nv.cuinfo,"",@"SHT_NOTE"
	.sectionflags	@"SHF_NOTE_NV_CUINFO"
        /*0018*/ 	.short	0x0002
        /*001a*/ 	.short	0x0064
        /*001c*/ 	.short	0x0082
	.zero		2


//--------------------- .nv.info                  --------------------------
	.section	.nv.info,"",@"SHT_CUDA_INFO"
	.align	4


	//----- nvinfo : EIATTR_REGCOUNT
	.align		4
        /*0000*/ 	.byte	0x04, 0x2f
        /*0002*/ 	.short	(.L_3 - .L_2)
	.align		4
.L_2:
        /*0004*/ 	.word	index@(_Z10cuda_hellov)
        /*0008*/ 	.word	0x00000018


	//----- nvinfo : EIATTR_FRAME_SIZE
	.align		4
.L_3:
        /*000c*/ 	.byte	0x04, 0x11
        /*000e*/ 	.short	(.L_5 - .L_4)
	.align		4
.L_4:
        /*0010*/ 	.word	index@(_Z10cuda_hellov)
        /*0014*/ 	.word	0x00000000


	//----- nvinfo : EIATTR_REGCOUNT
	.align		4
.L_5:
        /*0018*/ 	.byte	0x04, 0x2f
        /*001a*/ 	.short	(.L_7 - .L_6)
	.align		4
.L_6:
        /*001c*/ 	.word	index@(_Z6VecAddiPfS_S_)
        /*0020*/ 	.word	0x00000018


	//----- nvinfo : EIATTR_FRAME_SIZE
	.align		4
.L_7:
        /*0024*/ 	.byte	0x04, 0x11
        /*0026*/ 	.short	(.L_9 - .L_8)
	.align		4
.L_8:
        /*0028*/ 	.word	index@(_Z6VecAddiPfS_S_)
        /*002c*/ 	.word	0x00000008


	//----- nvinfo : EIATTR_MIN_STACK_SIZE
	.align		4
.L_9:
        /*0030*/ 	.byte	0x04, 0x12
        /*0032*/ 	.short	(.L_11 - .L_10)
	.align		4
.L_10:
        /*0034*/ 	.word	index@(_Z6VecAddiPfS_S_)
        /*0038*/ 	.word	0x00000008


	//----- nvinfo : EIATTR_MIN_STACK_SIZE
	.align		4
.L_11:
        /*003c*/ 	.byte	0x04, 0x12
        /*003e*/ 	.short	(.L_13 - .L_12)
	.align		4
.L_12:
        /*0040*/ 	.word	index@(_Z10cuda_hellov)
        /*0044*/ 	.word	0x00000000
.L_13:


//--------------------- .nv.compat                --------------------------
	.section	.nv.compat,"",@"SHT_CUDA_COMPAT_INFO"
	.align	4
        /*0000*/ 	.byte	0x02, 0x09, 0x00, 0x00, 0x02, 0x02, 0x01, 0x00, 0x02, 0x05, 0x05, 0x00, 0x03, 0x07, 0x01, 0x01
        /*0010*/ 	.byte	0x02, 0x03, 0x00, 0x00, 0x02, 0x06, 0x01, 0x00, 0x04, 0x0b, 0x08, 0x00, 0x09, 0x00, 0x00, 0x00
        /*0020*/ 	.byte	0x00, 0x00, 0x00, 0x00


//--------------------- .nv.info._Z6VecAddiPfS_S_ --------------------------
	.section	.nv.info._Z6VecAddiPfS_S_,"",@"SHT_CUDA_INFO"
	.sectionflags	@""
	.align	4


	//----- nvinfo : EIATTR_CUDA_API_VERSION
	.align		4
        /*0000*/ 	.byte	0x04, 0x37
        /*0002*/ 	.short	(.L_15 - .L_14)
.L_14:
        /*0004*/ 	.word	0x00000082


	//----- nvinfo : EIATTR_KPARAM_INFO
	.align		4
.L_15:
        /*0008*/ 	.byte	0x04, 0x17
        /*000a*/ 	.short	(.L_17 - .L_16)
.L_16:
        /*000c*/ 	.word	0x00000000
        /*0010*/ 	.short	0x0003
        /*0012*/ 	.short	0x0018
        /*0014*/ 	.byte	0x00, 0xf5, 0x21, 0x00


	//----- nvinfo : EIATTR_KPARAM_INFO
	.align		4
.L_17:
        /*0018*/ 	.byte	0x04, 0x17
        /*001a*/ 	.short	(.L_19 - .L_18)
.L_18:
        /*001c*/ 	.word	0x00000000
        /*0020*/ 	.short	0x0002
        /*0022*/ 	.short	0x0010
        /*0024*/ 	.byte	0x00, 0xf5, 0x21, 0x00


	//----- nvinfo : EIATTR_KPARAM_INFO
	.align		4
.L_19:
        /*0028*/ 	.byte	0x04, 0x17
        /*002a*/ 	.short	(.L_21 - .L_20)
.L_20:
        /*002c*/ 	.word	0x00000000
        /*0030*/ 	.short	0x0001
        /*0032*/ 	.short	0x0008
        /*0034*/ 	.byte	0x00, 0xf5, 0x21, 0x00


	//----- nvinfo : EIATTR_KPARAM_INFO
	.align		4
.L_21:
        /*0038*/ 	.byte	0x04, 0x17
        /*003a*/ 	.short	(.L_23 - .L_22)
.L_22:
        /*003c*/ 	.word	0x00000000
        /*0040*/ 	.short	0x0000
        /*0042*/ 	.short	0x0000
        /*0044*/ 	.byte	0x00, 0xf0, 0x11, 0x00


	//----- nvinfo : EIATTR_SPARSE_MMA_MASK
	.align		4
.L_23:
        /*0048*/ 	.byte	0x03, 0x50
        /*004a*/ 	.short	0x0000


	//----- nvinfo : EIATTR_MAXREG_COUNT
	.align		4
        /*004c*/ 	.byte	0x03, 0x1b
        /*004e*/ 	.short	0x00ff


	//----- nvinfo : EIATTR_EXTERNS
	.align		4
        /*0050*/ 	.byte	0x04, 0x0f
        /*0052*/ 	.short	(.L_25 - .L_24)


	//   ....[0]....
	.align		4
.L_24:
        /*0054*/ 	.word	index@(vprintf)


	//----- nvinfo : EIATTR_MERCURY_ISA_VERSION
	.align		4
.L_25:
        /*0058*/ 	.byte	0x03, 0x5f
        /*005a*/ 	.short	0x0101


	//----- nvinfo : EIATTR_VRC_CTA_INIT_COUNT
	.align		4
        /*005c*/ 	.byte	0x02, 0x4a
	.zero		1
	.zero		1


	//----- nvinfo : EIATTR_SYSCALL_OFFSETS
	.align		4
        /*0060*/ 	.byte	0x04, 0x46
        /*0062*/ 	.short	(.L_27 - .L_26)


	//   ....[0]....
.L_26:
        /*0064*/ 	.word	0x000000e0


	//----- nvinfo : EIATTR_EXIT_INSTR_OFFSETS
	.align		4
.L_27:
        /*0068*/ 	.byte	0x04, 0x1c
        /*006a*/ 	.short	(.L_29 - .L_28)


	//   ....[0]....
.L_28:
        /*006c*/ 	.word	0x00000110


	//   ....[1]....
        /*0070*/ 	.word	0x000001f0


	//----- nvinfo : EIATTR_CRS_STACK_SIZE
	.align		4
.L_29:
        /*0074*/ 	.byte	0x04, 0x1e
        /*0076*/ 	.short	(.L_31 - .L_30)
.L_30:
        /*0078*/ 	.word	0x00000000


	//----- nvinfo : EIATTR_CBANK_PARAM_SIZE
	.align		4
.L_31:
        /*007c*/ 	.byte	0x03, 0x19
        /*007e*/ 	.short	0x0020


	//----- nvinfo : EIATTR_PARAM_CBANK
	.align		4
        /*0080*/ 	.byte	0x04, 0x0a
        /*0082*/ 	.short	(.L_33 - .L_32)
	.align		4
.L_32:
        /*0084*/ 	.word	index@(.nv.constant0._Z6VecAddiPfS_S_)
        /*0088*/ 	.short	0x0380
        /*008a*/ 	.short	0x0020


	//----- nvinfo : EIATTR_SW_WAR
	.align		4
.L_33:
        /*008c*/ 	.byte	0x04, 0x36
        /*008e*/ 	.short	(.L_35 - .L_34)
.L_34:
        /*0090*/ 	.word	0x00000008
.L_35:


//--------------------- .nv.info._Z10cuda_hellov  --------------------------
	.section	.nv.info._Z10cuda_hellov,"",@"SHT_CUDA_INFO"
	.sectionflags	@""
	.align	4


	//----- nvinfo : EIATTR_CUDA_API_VERSION
	.align		4
        /*0000*/ 	.byte	0x04, 0x37
        /*0002*/ 	.short	(.L_37 - .L_36)
.L_36:
        /*0004*/ 	.word	0x00000082


	//----- nvinfo : EIATTR_SPARSE_MMA_MASK
	.align		4
.L_37:
        /*0008*/ 	.byte	0x03, 0x50
        /*000a*/ 	.short	0x0000


	//----- nvinfo : EIATTR_MAXREG_COUNT
	.align		4
        /*000c*/ 	.byte	0x03, 0x1b
        /*000e*/ 	.short	0x00ff


	//----- nvinfo : EIATTR_EXTERNS
	.align		4
        /*0010*/ 	.byte	0x04, 0x0f
        /*0012*/ 	.short	(.L_39 - .L_38)


	//   ....[0]....
	.align		4
.L_38:
        /*0014*/ 	.word	index@(vprintf)


	//----- nvinfo : EIATTR_MERCURY_ISA_VERSION
	.align		4
.L_39:
        /*0018*/ 	.byte	0x03, 0x5f
        /*001a*/ 	.short	0x0101


	//----- nvinfo : EIATTR_VRC_CTA_INIT_COUNT
	.align		4
        /*001c*/ 	.byte	0x02, 0x4a
	.zero		1
	.zero		1


	//----- nvinfo : EIATTR_SYSCALL_OFFSETS
	.align		4
        /*0020*/ 	.byte	0x04, 0x46
        /*0022*/ 	.short	(.L_41 - .L_40)


	//   ....[0]....
.L_40:
        /*0024*/ 	.word	0x00000080


	//----- nvinfo : EIATTR_EXIT_INSTR_OFFSETS
	.align		4
.L_41:
        /*0028*/ 	.byte	0x04, 0x1c
        /*002a*/ 	.short	(.L_43 - .L_42)


	//   ....[0]....
.L_42:
        /*002c*/ 	.word	0x00000090


	//----- nvinfo : EIATTR_SW_WAR
	.align		4
.L_43:
        /*0030*/ 	.byte	0x04, 0x36
        /*0032*/ 	.short	(.L_45 - .L_44)
.L_44:
        /*0034*/ 	.word	0x00000008
.L_45:


//--------------------- .nv.callgraph             --------------------------
	.section	.nv.callgraph,"",@"SHT_CUDA_CALLGRAPH"
	.align	4
	.sectionentsize	8
	.align		4
        /*0000*/ 	.word	0x00000000
	.align		4
        /*0004*/ 	.word	0xffffffff
	.align		4
        /*0008*/ 	.word	index@(_Z6VecAddiPfS_S_)
	.align		4
        /*000c*/ 	.word	index@(vprintf)
	.align		4
        /*0010*/ 	.word	index@(_Z10cuda_hellov)
	.align		4
        /*0014*/ 	.word	index@(vprintf)
	.align		4
        /*0018*/ 	.word	0x00000000
	.align		4
        /*001c*/ 	.word	0xfffffffe
	.align		4
        /*0020*/ 	.word	0x00000000
	.align		4
        /*0024*/ 	.word	0xfffffffd
	.align		4
        /*0028*/ 	.word	0x00000000
	.align		4
        /*002c*/ 	.word	0xfffffffc


//--------------------- .nv.constant4             --------------------------
	.section	.nv.constant4,"a",@progbits
	.align	8
	.align		8
.nv.constant4:
        /*0000*/ 	.dword	vprintf
	.align		8
        /*0008*/ 	.dword	$str
	.align		8
        /*0010*/ 	.dword	$str$1


//--------------------- .text._Z6VecAddiPfS_S_    --------------------------
	.section	.text._Z6VecAddiPfS_S_,"ax",@progbits
	.align	128
        .global         _Z6VecAddiPfS_S_
        .type           _Z6VecAddiPfS_S_,@function
        .size           _Z6VecAddiPfS_S_,(.L_x_4 - _Z6VecAddiPfS_S_)
        .other          _Z6VecAddiPfS_S_,@"STO_CUDA_ENTRY STV_DEFAULT"
_Z6VecAddiPfS_S_:
.text._Z6VecAddiPfS_S_:
[----:B------:R-:W0:Y:S01]  /*0000*/  LDC R1, c[0x0][0x37c] ;  /* 0x0000df00ff017b82 */ /* 0x000e220000000800 */
[----:B------:R-:W1:Y:S01]  /*0010*/  S2R R2, SR_TID.X ;  /* 0x0000000000027919 */ /* 0x000e620000002100 */
[----:B0-----:R-:W-:Y:S01]  /*0020*/  VIADD R1, R1, 0xfffffff8 ;  /* 0xfffffff801017836 */ /* 0x001fe20000000000 */
[----:B------:R-:W-:Y:S01]  /*0030*/  MOV R0, 0x0 ;  /* 0x0000000000007802 */ /* 0x000fe20000000f00 */
[----:B------:R-:W0:Y:S04]  /*0040*/  LDCU UR4, c[0x0][0x2f8] ;  /* 0x00005f00ff0477ac */ /* 0x000e280008000800 */
[----:B------:R2:W3:Y:S01]  /*0050*/  LDC.64 R8, c[0x4][R0] ;  /* 0x0100000000087b82 */ /* 0x0004e20000000a00 */
[----:B------:R-:W4:Y:S01]  /*0060*/  LDCU.64 UR6, c[0x4][0x10] ;  /* 0x01000200ff0677ac */ /* 0x000f220008000a00 */
[----:B------:R-:W5:Y:S01]  /*0070*/  LDCU UR5, c[0x0][0x2fc] ;  /* 0x00005f80ff0577ac */ /* 0x000f620008000800 */
[----:B0-----:R-:W-:Y:S01]  /*0080*/  IADD3 R6, P0, PT, R1, UR4, RZ ;  /* 0x0000000401067c10 */ /* 0x001fe2000ff1e0ff */
[----:B----4-:R-:W-:Y:S01]  /*0090*/  IMAD.U32 R4, RZ, RZ, UR6 ;  /* 0x00000006ff047e24 */ /* 0x010fe2000f8e00ff */
[----:B------:R-:W-:-:S02]  /*00a0*/  MOV R5, UR7 ;  /* 0x0000000700057c02 */ /* 0x000fc40008000f00 */
[----:B-----5:R-:W-:Y:S01]  /*00b0*/  IADD3.X R7, PT, PT, RZ, UR5, RZ, P0, !PT ;  /* 0x00000005ff077c10 */ /* 0x020fe200087fe4ff */
[----:B-1----:R2:W-:Y:S08]  /*00c0*/  STL [R1], R2 ;  /* 0x0000000201007387 */ /* 0x0025f00000100800 */
[----:B------:R-:W-:-:S07]  /*00d0*/  LEPC R20, `(.L_x_0) ;  /* 0x000000001014794e */ /* 0x000fce0000000000 */
[----:B--23--:R-:W-:Y:S05]  /*00e0*/  CALL.ABS.NOINC R8 ;  /* 0x0000000008007343 */ /* 0x00cfea0003c00000 */
.L_x_0:
[----:B------:R-:W0:Y:S02]  /*00f0*/  LDCU UR4, c[0x0][0x380] ;  /* 0x00007000ff0477ac */ /* 0x000e240008000800 */
[----:B0-----:R-:W-:-:S13]  /*0100*/  ISETP.GE.AND P0, PT, R2, UR4, PT ;  /* 0x0000000402007c0c */ /* 0x001fda000bf06270 */
[----:B------:R-:W-:Y:S05]  /*0110*/  @P0 EXIT ;  /* 0x000000000000094d */ /* 0x000fea0003800000 */
[----:B------:R-:W0:Y:S01]  /*0120*/  LDC.64 R4, c[0x0][0x388] ;  /* 0x0000e200ff047b82 */ /* 0x000e220000000a00 */
[----:B------:R-:W1:Y:S07]  /*0130*/  LDCU.64 UR4, c[0x0][0x358] ;  /* 0x00006b00ff0477ac */ /* 0x000e6e0008000a00 */
[----:B------:R-:W2:Y:S08]  /*0140*/  LDC.64 R6, c[0x0][0x390] ;  /* 0x0000e400ff067b82 */ /* 0x000eb00000000a00 */
[----:B------:R-:W3:Y:S01]  /*0150*/  LDC.64 R8, c[0x0][0x398] ;  /* 0x0000e600ff087b82 */ /* 0x000ee20000000a00 */
[----:B0-----:R-:W-:-:S06]  /*0160*/  IMAD.WIDE.U32 R4, R2, 0x4, R4 ;  /* 0x0000000402047825 */ /* 0x001fcc00078e0004 */
[----:B-1----:R-:W4:Y:S01]  /*0170*/  LDG.E R4, desc[UR4][R4.64] ;  /* 0x0000000404047981 */ /* 0x002f22000c1e1900 */
[----:B--2---:R-:W-:-:S06]  /*0180*/  IMAD.WIDE.U32 R6, R2, 0x4, R6 ;  /* 0x0000000402067825 */ /* 0x004fcc00078e0006 */
[----:B------:R-:W4:Y:S01]  /*0190*/  LDG.E R7, desc[UR4][R6.64] ;  /* 0x0000000406077981 */ /* 0x000f22000c1e1900 */
[----:B------:R-:W-:Y:S01]  /*01a0*/  I2FP.F32.U32 R11, R2 ;  /* 0x00000002000b7245 */ /* 0x000fe20000201000 */
[----:B---3--:R-:W-:-:S04]  /*01b0*/  IMAD.WIDE.U32 R2, R2, 0x4, R8 ;  /* 0x0000000402027825 */ /* 0x008fc800078e0008 */
[----:B----4-:R-:W-:-:S04]  /*01c0*/  FADD R0, R4, R7 ;  /* 0x0000000704007221 */ /* 0x010fc80000000000 */
[----:B------:R-:W-:-:S05]  /*01d0*/  FADD R11, R0, R11 ;  /* 0x0000000b000b7221 */ /* 0x000fca0000000000 */
[----:B------:R-:W-:Y:S01]  /*01e0*/  STG.E desc[UR4][R2.64], R11 ;  /* 0x0000000b02007986 */ /* 0x000fe2000c101904 */
[----:B------:R-:W-:Y:S05]  /*01f0*/  EXIT ;  /* 0x000000000000794d */ /* 0x000fea0003800000 */
.L_x_1:
[----:B------:R-:W-:-:S00]  /*0200*/  BRA `(.L_x_1) ;  /* 0xfffffffc00fc7947 */ /* 0x000fc0000383ffff */
[----:B------:R-:W-:-:S00]  /*0210*/  NOP ;  /* 0x0000000000007918 */ /* 0x000fc00000000000 */
        /* <DEDUP_REMOVED lines=14> */
.L_x_4:


//--------------------- .text._Z10cuda_hellov     --------------------------
	.section	.text._Z10cuda_hellov,"ax",@progbits
	.align	128
        .global         _Z10cuda_hellov
        .type           _Z10cuda_hellov,@function
        .size           _Z10cuda_hellov,(.L_x_5 - _Z10cuda_hellov)
        .other          _Z10cuda_hellov,@"STO_CUDA_ENTRY STV_DEFAULT"
_Z10cuda_hellov:
.text._Z10cuda_hellov:
[----:B------:R-:W0:Y:S01]  /*0000*/  LDC R1, c[0x0][0x37c] ;  /* 0x0000df00ff017b82 */ /* 0x000e220000000800 */
[----:B------:R-:W-:Y:S01]  /*0010*/  MOV R0, 0x0 ;  /* 0x0000000000007802 */ /* 0x000fe20000000f00 */
[----:B------:R-:W1:Y:S01]  /*0020*/  LDCU.64 UR4, c[0x4][0x8] ;  /* 0x01000100ff0477ac */ /* 0x000e620008000a00 */
[----:B------:R-:W-:-:S05]  /*0030*/  CS2R R6, SRZ ;  /* 0x0000000000067805 */ /* 0x000fca000001ff00 */
[----:B------:R2:W3:Y:S01]  /*0040*/  LDC.64 R2, c[0x4][R0] ;  /* 0x0100000000027b82 */ /* 0x0004e20000000a00 */
[----:B-1----:R-:W-:Y:S02]  /*0050*/  IMAD.U32 R4, RZ, RZ, UR4 ;  /* 0x00000004ff047e24 */ /* 0x002fe4000f8e00ff */
[----:B--2---:R-:W-:-:S07]  /*0060*/  IMAD.U32 R5, RZ, RZ, UR5 ;  /* 0x00000005ff057e24 */ /* 0x004fce000f8e00ff */
[----:B------:R-:W-:-:S07]  /*0070*/  LEPC R20, `(.L_x_2) ;  /* 0x000000001014794e */ /* 0x000fce0000000000 */
[----:B0--3--:R-:W-:Y:S05]  /*0080*/  CALL.ABS.NOINC R2 ;  /* 0x0000000002007343 */ /* 0x009fea0003c00000 */
.L_x_2:
[----:B------:R-:W-:Y:S05]  /*0090*/  EXIT ;  /* 0x000000000000794d */ /* 0x000fea0003800000 */
.L_x_3:
        /* <DEDUP_REMOVED lines=14> */
.L_x_5:


//--------------------- .nv.global.init           --------------------------
	.section	.nv.global.init,"aw",@progbits
.nv.global.init:
	.type		$str$1,@object
	.size		$str$1,($str - $str$1)
$str$1:
        /*0000*/ 	.byte	0x52, 0x75, 0x6e, 0x6e, 0x69, 0x6e, 0x67, 0x20, 0x66, 0x72, 0x6f, 0x6d, 0x20, 0x47, 0x50, 0x55
        /*0010*/ 	.byte	0x20, 0x28, 0x44, 0x65, 0x76, 0x69, 0x63, 0x65, 0x20, 0x25, 0x64, 0x29, 0x21, 0x0a, 0x00
	.type		$str,@object
	.size		$str,(.L_0 - $str)
$str:
        /*001f*/ 	.byte	0x48, 0x65, 0x6c, 0x6c, 0x6f, 0x20, 0x57, 0x6f, 0x72, 0x6c, 0x64, 0x20, 0x66, 0x72, 0x6f, 0x6d
        /*002f*/ 	.byte	0x20, 0x47, 0x50, 0x55, 0x20, 0x28, 0x44, 0x65, 0x76, 0x69, 0x63, 0x65, 0x29, 0x21, 0x0a, 0x00
.L_0:


//--------------------- .nv.shared.reserved.0     --------------------------
	.section	.nv.shared.reserved.0,"aw",@nobits
	.weak		__nv_reservedSMEM_offset_0_alias
	.size		__nv_reservedSMEM_offset_0_alias, 0, 64
	.other		__nv_reservedSMEM_offset_0_alias,@"STO_CUDA_RESERVED_SHARED STV_DEFAULT"
__nv_reservedSMEM_offset_0_alias:
	.zero		0
	.zero		64


//--------------------- .nv.constant0._Z6VecAddiPfS_S_ --------------------------
	.section	.nv.constant0._Z6VecAddiPfS_S_,"a",@progbits
	.sectionflags	@""
	.align	4
.nv.constant0._Z6VecAddiPfS_S_:
	.zero		928


//--------------------- .nv.constant0._Z10cuda_hellov --------------------------
	.section	.nv.constant0._Z10cuda_hellov,"a",@progbits
	.sectionflags	@""
	.align	4
.nv.constant0._Z10cuda_hellov:
	.zero		896


//--------------------- SYMBOLS --------------------------

	.type		.nv.reservedSmem.offset0,@object
	.size		.nv.reservedSmem.offset0,0x4
	.type		vprintf,@function
